//
// Generated by NVIDIA NVVM Compiler
//
// Compiler Build ID: CL-36424714
// Cuda compilation tools, release 13.0, V13.0.88
// Based on NVVM 20.0.0
//

.version 9.0
.target sm_100
.address_size 64

	// .globl	_Z16short_prefix_sumPijj
.func  (.param .b64 func_retval0) __internal_accurate_pow
(
	.param .b64 __internal_accurate_pow_param_0
)
;

.visible .entry _Z16short_prefix_sumPijj(
	.param .u64 .ptr .align 1 _Z16short_prefix_sumPijj_param_0,
	.param .u32 _Z16short_prefix_sumPijj_param_1,
	.param .u32 _Z16short_prefix_sumPijj_param_2
)
{
	.reg .pred 	%p<4>;
	.reg .b32 	%r<11>;
	.reg .b64 	%rd<7>;

	ld.param.u64 	%rd1, [_Z16short_prefix_sumPijj_param_0];
	ld.param.u32 	%r3, [_Z16short_prefix_sumPijj_param_1];
	ld.param.u32 	%r2, [_Z16short_prefix_sumPijj_param_2];
	mov.u32 	%r4, %ctaid.x;
	mov.u32 	%r5, %ntid.x;
	mov.u32 	%r6, %tid.x;
	mad.lo.s32 	%r1, %r4, %r5, %r6;
	setp.ge.u32 	%p1, %r1, %r3;
	setp.lt.u32 	%p2, %r1, %r2;
	or.pred  	%p3, %p1, %p2;
	@%p3 bra 	$L__BB0_2;
	cvta.to.global.u64 	%rd2, %rd1;
	sub.s32 	%r7, %r1, %r2;
	mul.wide.u32 	%rd3, %r7, 4;
	add.s64 	%rd4, %rd2, %rd3;
	ld.global.u32 	%r8, [%rd4];
	mul.wide.s32 	%rd5, %r1, 4;
	add.s64 	%rd6, %rd2, %rd5;
	ld.global.u32 	%r9, [%rd6];
	add.s32 	%r10, %r9, %r8;
	st.global.u32 	[%rd6], %r10;
$L__BB0_2:
	bar.sync 	0;
	ret;

}
	// .globl	_Z19long_prefix_upsweepPijj
.visible .entry _Z19long_prefix_upsweepPijj(
	.param .u64 .ptr .align 1 _Z19long_prefix_upsweepPijj_param_0,
	.param .u32 _Z19long_prefix_upsweepPijj_param_1,
	.param .u32 _Z19long_prefix_upsweepPijj_param_2
)
{
	.reg .pred 	%p<6>;
	.reg .b32 	%r<24>;
	.reg .b64 	%rd<10>;
	.reg .b64 	%fd<9>;

	ld.param.u64 	%rd1, [_Z19long_prefix_upsweepPijj_param_0];
	ld.param.u32 	%r3, [_Z19long_prefix_upsweepPijj_param_1];
	ld.param.u32 	%r4, [_Z19long_prefix_upsweepPijj_param_2];
	mov.u32 	%r5, %ctaid.x;
	mov.u32 	%r6, %ntid.x;
	mov.u32 	%r7, %tid.x;
	mad.lo.s32 	%r1, %r5, %r6, %r7;
	add.s32 	%r8, %r4, 1;
	setp.eq.s32 	%p1, %r8, 0;
	cvt.rn.f64.u32 	%fd1, %r8;
	mov.f64 	%fd2, 0d4000000000000000;
	{
	.reg .b32 %temp; 
	mov.b64 	{%temp, %r9}, %fd2;
	}
	{
	.reg .b32 %temp; 
	mov.b64 	{%temp, %r10}, %fd1;
	}
	shr.u32 	%r11, %r10, 20;
	and.b32  	%r12, %r11, 2047;
	add.s32 	%r13, %r12, -1012;
	mov.b64 	%rd2, %fd1;
	shl.b64 	%rd3, %rd2, %r13;
	setp.eq.s64 	%p2, %rd3, -9223372036854775808;
	{ // callseq 0, 0
	.param .b64 param0;
	st.param.f64 	[param0], %fd1;
	.param .b64 retval0;
	call.uni (retval0), 
	__internal_accurate_pow, 
	(
	param0
	);
	ld.param.f64 	%fd3, [retval0];
	} // callseq 0
	setp.lt.s32 	%p3, %r9, 0;
	neg.f64 	%fd5, %fd3;
	selp.f64 	%fd6, %fd5, %fd3, %p2;
	selp.f64 	%fd7, %fd6, %fd3, %p3;
	selp.f64 	%fd8, 0d3FF0000000000000, %fd7, %p1;
	cvt.rzi.s32.f64 	%r2, %fd8;
	setp.ge.u32 	%p4, %r1, %r3;
	@%p4 bra 	$L__BB1_3;
	rem.s32 	%r14, %r1, %r2;
	setp.ne.s32 	%p5, %r14, 0;
	@%p5 bra 	$L__BB1_3;
	cvta.to.global.u64 	%rd5, %rd1;
	shr.u32 	%r15, %r2, 31;
	add.s32 	%r16, %r2, %r15;
	shr.s32 	%r17, %r16, 1;
	add.s32 	%r18, %r1, -1;
	add.s32 	%r19, %r18, %r17;
	mul.wide.s32 	%rd6, %r19, 4;
	add.s64 	%rd7, %rd5, %rd6;
	ld.global.u32 	%r20, [%rd7];
	add.s32 	%r21, %r18, %r2;
	mul.wide.s32 	%rd8, %r21, 4;
	add.s64 	%rd9, %rd5, %rd8;
	ld.global.u32 	%r22, [%rd9];
	add.s32 	%r23, %r22, %r20;
	st.global.u32 	[%rd9], %r23;
$L__BB1_3:
	bar.sync 	0;
	ret;

}
	// .globl	_Z21long_prefix_downsweepPijj
.visible .entry _Z21long_prefix_downsweepPijj(
	.param .u64 .ptr .align 1 _Z21long_prefix_downsweepPijj_param_0,
	.param .u32 _Z21long_prefix_downsweepPijj_param_1,
	.param .u32 _Z21long_prefix_downsweepPijj_param_2
)
{
	.reg .pred 	%p<6>;
	.reg .b32 	%r<24>;
	.reg .b64 	%rd<10>;
	.reg .b64 	%fd<9>;

	ld.param.u64 	%rd1, [_Z21long_prefix_downsweepPijj_param_0];
	ld.param.u32 	%r3, [_Z21long_prefix_downsweepPijj_param_1];
	ld.param.u32 	%r4, [_Z21long_prefix_downsweepPijj_param_2];
	mov.u32 	%r5, %ctaid.x;
	mov.u32 	%r6, %ntid.x;
	mov.u32 	%r7, %tid.x;
	mad.lo.s32 	%r1, %r5, %r6, %r7;
	add.s32 	%r8, %r4, 1;
	setp.eq.s32 	%p1, %r8, 0;
	cvt.rn.f64.u32 	%fd1, %r8;
	mov.f64 	%fd2, 0d4000000000000000;
	{
	.reg .b32 %temp; 
	mov.b64 	{%temp, %r9}, %fd2;
	}
	{
	.reg .b32 %temp; 
	mov.b64 	{%temp, %r10}, %fd1;
	}
	shr.u32 	%r11, %r10, 20;
	and.b32  	%r12, %r11, 2047;
	add.s32 	%r13, %r12, -1012;
	mov.b64 	%rd2, %fd1;
	shl.b64 	%rd3, %rd2, %r13;
	setp.eq.s64 	%p2, %rd3, -9223372036854775808;
	{ // callseq 1, 0
	.param .b64 param0;
	st.param.f64 	[param0], %fd1;
	.param .b64 retval0;
	call.uni (retval0), 
	__internal_accurate_pow, 
	(
	param0
	);
	ld.param.f64 	%fd3, [retval0];
	} // callseq 1
	setp.lt.s32 	%p3, %r9, 0;
	neg.f64 	%fd5, %fd3;
	selp.f64 	%fd6, %fd5, %fd3, %p2;
	selp.f64 	%fd7, %fd6, %fd3, %p3;
	selp.f64 	%fd8, 0d3FF0000000000000, %fd7, %p1;
	cvt.rzi.s32.f64 	%r2, %fd8;
	setp.ge.u32 	%p4, %r1, %r3;
	@%p4 bra 	$L__BB2_3;
	rem.s32 	%r14, %r1, %r2;
	setp.ne.s32 	%p5, %r14, 0;
	@%p5 bra 	$L__BB2_3;
	cvta.to.global.u64 	%rd5, %rd1;
	shr.u32 	%r15, %r2, 31;
	add.s32 	%r16, %r2, %r15;
	shr.s32 	%r17, %r16, 1;
	add.s32 	%r18, %r1, -1;
	add.s32 	%r19, %r18, %r17;
	mul.wide.s32 	%rd6, %r19, 4;
	add.s64 	%rd7, %rd5, %rd6;
	ld.global.u32 	%r20, [%rd7];
	add.s32 	%r21, %r18, %r2;
	mul.wide.s32 	%rd8, %r21, 4;
	add.s64 	%rd9, %rd5, %rd8;
	ld.global.u32 	%r22, [%rd9];
	st.global.u32 	[%rd7], %r22;
	add.s32 	%r23, %r22, %r20;
	st.global.u32 	[%rd9], %r23;
$L__BB2_3:
	bar.sync 	0;
	ret;

}
.func  (.param .b64 func_retval0) __internal_accurate_pow(
	.param .b64 __internal_accurate_pow_param_0
)
{
	.reg .pred 	%p<8>;
	.reg .b32 	%r<46>;
	.reg .b32 	%f<3>;
	.reg .b64 	%fd<109>;

	ld.param.f64 	%fd10, [__internal_accurate_pow_param_0];
	mov.f64 	%fd11, 0d4000000000000000;
	{
	.reg .b32 %temp; 
	mov.b64 	{%temp, %r8}, %fd11;
	}
	{
	.reg .b32 %temp; 
	mov.b64 	{%r9, %temp}, %fd11;
	}
	shr.u32 	%r10, %r8, 20;
	setp.lt.u32 	%p1, %r8, 1048576;
	mov.f64 	%fd12, 0d4360000000000000;
	{
	.reg .b32 %temp; 
	mov.b64 	{%temp, %r11}, %fd12;
	}
	{
	.reg .b32 %temp; 
	mov.b64 	{%r12, %temp}, %fd12;
	}
	shr.u32 	%r13, %r11, 20;
	add.s32 	%r14, %r13, -54;
	selp.b32 	%r15, %r12, %r9, %p1;
	selp.b32 	%r16, %r11, %r8, %p1;
	selp.b32 	%r1, %r14, %r10, %p1;
	add.s32 	%r45, %r1, -1023;
	and.b32  	%r17, %r16, -2146435073;
	or.b32  	%r18, %r17, 1072693248;
	mov.b64 	%fd107, {%r15, %r18};
	setp.lt.u32 	%p2, %r18, 1073127583;
	@%p2 bra 	$L__BB3_2;
	{
	.reg .b32 %temp; 
	mov.b64 	{%r19, %temp}, %fd107;
	}
	{
	.reg .b32 %temp; 
	mov.b64 	{%temp, %r20}, %fd107;
	}
	add.s32 	%r21, %r20, -1048576;
	mov.b64 	%fd107, {%r19, %r21};
	add.s32 	%r45, %r1, -1022;
$L__BB3_2:
	add.f64 	%fd13, %fd107, 0dBFF0000000000000;
	add.f64 	%fd14, %fd107, 0d3FF0000000000000;
	rcp.approx.ftz.f64 	%fd15, %fd14;
	neg.f64 	%fd16, %fd14;
	fma.rn.f64 	%fd17, %fd16, %fd15, 0d3FF0000000000000;
	fma.rn.f64 	%fd18, %fd17, %fd17, %fd17;
	fma.rn.f64 	%fd19, %fd18, %fd15, %fd15;
	mul.f64 	%fd20, %fd13, %fd19;
	fma.rn.f64 	%fd21, %fd13, %fd19, %fd20;
	mul.f64 	%fd22, %fd21, %fd21;
	fma.rn.f64 	%fd23, %fd22, 0d3EB0F5FF7D2CAFE2, 0d3ED0F5D241AD3B5A;
	fma.rn.f64 	%fd24, %fd23, %fd22, 0d3EF3B20A75488A3F;
	fma.rn.f64 	%fd25, %fd24, %fd22, 0d3F1745CDE4FAECD5;
	fma.rn.f64 	%fd26, %fd25, %fd22, 0d3F3C71C7258A578B;
	fma.rn.f64 	%fd27, %fd26, %fd22, 0d3F6249249242B910;
	fma.rn.f64 	%fd28, %fd27, %fd22, 0d3F89999999999DFB;
	sub.f64 	%fd29, %fd13, %fd21;
	add.f64 	%fd30, %fd29, %fd29;
	neg.f64 	%fd31, %fd21;
	fma.rn.f64 	%fd32, %fd31, %fd13, %fd30;
	mul.f64 	%fd33, %fd19, %fd32;
	fma.rn.f64 	%fd34, %fd22, %fd28, 0d3FB5555555555555;
	mov.f64 	%fd35, 0d3FB5555555555555;
	sub.f64 	%fd36, %fd35, %fd34;
	fma.rn.f64 	%fd37, %fd22, %fd28, %fd36;
	add.f64 	%fd38, %fd37, 0dBC46A4CB00B9E7B0;
	add.f64 	%fd39, %fd34, %fd38;
	sub.f64 	%fd40, %fd34, %fd39;
	add.f64 	%fd41, %fd38, %fd40;
	mul.rn.f64 	%fd42, %fd21, %fd21;
	neg.f64 	%fd43, %fd42;
	fma.rn.f64 	%fd44, %fd21, %fd21, %fd43;
	{
	.reg .b32 %temp; 
	mov.b64 	{%r22, %temp}, %fd33;
	}
	{
	.reg .b32 %temp; 
	mov.b64 	{%temp, %r23}, %fd33;
	}
	add.s32 	%r24, %r23, 1048576;
	mov.b64 	%fd45, {%r22, %r24};
	fma.rn.f64 	%fd46, %fd21, %fd45, %fd44;
	mul.rn.f64 	%fd47, %fd42, %fd21;
	neg.f64 	%fd48, %fd47;
	fma.rn.f64 	%fd49, %fd42, %fd21, %fd48;
	fma.rn.f64 	%fd50, %fd42, %fd33, %fd49;
	fma.rn.f64 	%fd51, %fd46, %fd21, %fd50;
	mul.rn.f64 	%fd52, %fd39, %fd47;
	neg.f64 	%fd53, %fd52;
	fma.rn.f64 	%fd54, %fd39, %fd47, %fd53;
	fma.rn.f64 	%fd55, %fd39, %fd51, %fd54;
	fma.rn.f64 	%fd56, %fd41, %fd47, %fd55;
	add.f64 	%fd57, %fd52, %fd56;
	sub.f64 	%fd58, %fd52, %fd57;
	add.f64 	%fd59, %fd56, %fd58;
	add.f64 	%fd60, %fd21, %fd57;
	sub.f64 	%fd61, %fd21, %fd60;
	add.f64 	%fd62, %fd57, %fd61;
	add.f64 	%fd63, %fd59, %fd62;
	add.f64 	%fd64, %fd33, %fd63;
	add.f64 	%fd65, %fd60, %fd64;
	sub.f64 	%fd66, %fd60, %fd65;
	add.f64 	%fd67, %fd64, %fd66;
	xor.b32  	%r25, %r45, -2147483648;
	mov.b32 	%r26, 1127219200;
	mov.b64 	%fd68, {%r25, %r26};
	mov.b32 	%r27, -2147483648;
	mov.b64 	%fd69, {%r27, %r26};
	sub.f64 	%fd70, %fd68, %fd69;
	fma.rn.f64 	%fd71, %fd70, 0d3FE62E42FEFA39EF, %fd65;
	fma.rn.f64 	%fd72, %fd70, 0dBFE62E42FEFA39EF, %fd71;
	sub.f64 	%fd73, %fd72, %fd65;
	sub.f64 	%fd74, %fd67, %fd73;
	fma.rn.f64 	%fd75, %fd70, 0d3C7ABC9E3B39803F, %fd74;
	add.f64 	%fd76, %fd71, %fd75;
	sub.f64 	%fd77, %fd71, %fd76;
	add.f64 	%fd78, %fd75, %fd77;
	{
	.reg .b32 %temp; 
	mov.b64 	{%temp, %r28}, %fd10;
	}
	{
	.reg .b32 %temp; 
	mov.b64 	{%r29, %temp}, %fd10;
	}
	shl.b32 	%r30, %r28, 1;
	setp.gt.u32 	%p3, %r30, -33554433;
	and.b32  	%r31, %r28, -15728641;
	selp.b32 	%r32, %r31, %r28, %p3;
	mov.b64 	%fd79, {%r29, %r32};
	mul.rn.f64 	%fd80, %fd76, %fd79;
	neg.f64 	%fd81, %fd80;
	fma.rn.f64 	%fd82, %fd76, %fd79, %fd81;
	fma.rn.f64 	%fd83, %fd78, %fd79, %fd82;
	add.f64 	%fd4, %fd80, %fd83;
	sub.f64 	%fd84, %fd80, %fd4;
	add.f64 	%fd5, %fd83, %fd84;
	fma.rn.f64 	%fd85, %fd4, 0d3FF71547652B82FE, 0d4338000000000000;
	{
	.reg .b32 %temp; 
	mov.b64 	{%r5, %temp}, %fd85;
	}
	mov.f64 	%fd86, 0dC338000000000000;
	add.rn.f64 	%fd87, %fd85, %fd86;
	fma.rn.f64 	%fd88, %fd87, 0dBFE62E42FEFA39EF, %fd4;
	fma.rn.f64 	%fd89, %fd87, 0dBC7ABC9E3B39803F, %fd88;
	fma.rn.f64 	%fd90, %fd89, 0d3E5ADE1569CE2BDF, 0d3E928AF3FCA213EA;
	fma.rn.f64 	%fd91, %fd90, %fd89, 0d3EC71DEE62401315;
	fma.rn.f64 	%fd92, %fd91, %fd89, 0d3EFA01997C89EB71;
	fma.rn.f64 	%fd93, %fd92, %fd89, 0d3F2A01A014761F65;
	fma.rn.f64 	%fd94, %fd93, %fd89, 0d3F56C16C1852B7AF;
	fma.rn.f64 	%fd95, %fd94, %fd89, 0d3F81111111122322;
	fma.rn.f64 	%fd96, %fd95, %fd89, 0d3FA55555555502A1;
	fma.rn.f64 	%fd97, %fd96, %fd89, 0d3FC5555555555511;
	fma.rn.f64 	%fd98, %fd97, %fd89, 0d3FE000000000000B;
	fma.rn.f64 	%fd99, %fd98, %fd89, 0d3FF0000000000000;
	fma.rn.f64 	%fd100, %fd99, %fd89, 0d3FF0000000000000;
	{
	.reg .b32 %temp; 
	mov.b64 	{%r6, %temp}, %fd100;
	}
	{
	.reg .b32 %temp; 
	mov.b64 	{%temp, %r7}, %fd100;
	}
	shl.b32 	%r33, %r5, 20;
	add.s32 	%r34, %r33, %r7;
	mov.b64 	%fd108, {%r6, %r34};
	{
	.reg .b32 %temp; 
	mov.b64 	{%temp, %r35}, %fd4;
	}
	mov.b32 	%f2, %r35;
	abs.f32 	%f1, %f2;
	setp.lt.f32 	%p4, %f1, 0f4086232B;
	@%p4 bra 	$L__BB3_5;
	setp.lt.f64 	%p5, %fd4, 0d0000000000000000;
	add.f64 	%fd101, %fd4, 0d7FF0000000000000;
	selp.f64 	%fd108, 0d0000000000000000, %fd101, %p5;
	setp.geu.f32 	%p6, %f1, 0f40874800;
	@%p6 bra 	$L__BB3_5;
	shr.u32 	%r36, %r5, 31;
	add.s32 	%r37, %r5, %r36;
	shr.s32 	%r38, %r37, 1;
	shl.b32 	%r39, %r38, 20;
	add.s32 	%r40, %r7, %r39;
	mov.b64 	%fd102, {%r6, %r40};
	sub.s32 	%r41, %r5, %r38;
	shl.b32 	%r42, %r41, 20;
	add.s32 	%r43, %r42, 1072693248;
	mov.b32 	%r44, 0;
	mov.b64 	%fd103, {%r44, %r43};
	mul.f64 	%fd108, %fd103, %fd102;
$L__BB3_5:
	abs.f64 	%fd104, %fd108;
	setp.eq.f64 	%p7, %fd104, 0d7FF0000000000000;
	fma.rn.f64 	%fd105, %fd108, %fd5, %fd108;
	selp.f64 	%fd106, %fd108, %fd105, %p7;
	st.param.f64 	[func_retval0], %fd106;
	ret;

}


// ===== COMPILED SASS (sm_100) =====

	.target	sm_100

	.elftype	@"ET_EXEC"


//--------------------- .note.nv.tkinfo           --------------------------
	.section	.note.nv.tkinfo,"",@"SHT_NOTE"
	.sectionflags	@"SHF_NOTE_NV_TKINFO"
	.tkinfo
        /*0018*/ 	.word	0x00000002
        /*0030*/ 	.string	""
        /*0030*/ 	.string	"ptxas"
        /*0030*/ 	.string	"Cuda compilation tools, release 13.0, V13.0.88"
        /*0030*/ 	.string	"Build cuda_13.0.r13.0/compiler.36424714_0"
        /*0030*/ 	.string	"-arch sm_100 -m 64 "



//--------------------- .note.nv.cuinfo           --------------------------
	.section	.note.nv.cuinfo,"",@"SHT_NOTE"
	.sectionflags	@"SHF_NOTE_NV_CUINFO"
        /*0018*/ 	.short	0x0002
        /*001a*/ 	.short	0x0064
        /*001c*/ 	.short	0x0082
	.zero		2


//--------------------- .nv.info                  --------------------------
	.section	.nv.info,"",@"SHT_CUDA_INFO"
	.align	4


	//----- nvinfo : EIATTR_REGCOUNT
	.align		4
        /*0000*/ 	.byte	0x04, 0x2f
        /*0002*/ 	.short	(.L_1 - .L_0)
	.align		4
.L_0:
        /*0004*/ 	.word	index@(_Z16short_prefix_sumPijj)
        /*0008*/ 	.word	0x0000000a


	//----- nvinfo : EIATTR_FRAME_SIZE
	.align		4
.L_1:
        /*000c*/ 	.byte	0x04, 0x11
        /*000e*/ 	.short	(.L_3 - .L_2)
	.align		4
.L_2:
        /*0010*/ 	.word	index@(_Z16short_prefix_sumPijj)
        /*0014*/ 	.word	0x00000000


	//----- nvinfo : EIATTR_REGCOUNT
	.align		4
.L_3:
        /*0018*/ 	.byte	0x04, 0x2f
        /*001a*/ 	.short	(.L_5 - .L_4)
	.align		4
.L_4:
        /*001c*/ 	.word	index@(_Z19long_prefix_upsweepPijj)
        /*0020*/ 	.word	0x0000001c


	//----- nvinfo : EIATTR_FRAME_SIZE
	.align		4
.L_5:
        /*0024*/ 	.byte	0x04, 0x11
        /*0026*/ 	.short	(.L_7 - .L_6)
	.align		4
.L_6:
        /*0028*/ 	.word	index@($_Z19long_prefix_upsweepPijj$__internal_accurate_pow)
        /*002c*/ 	.word	0x00000000


	//----- nvinfo : EIATTR_FRAME_SIZE
	.align		4
.L_7:
        /*0030*/ 	.byte	0x04, 0x11
        /*0032*/ 	.short	(.L_9 - .L_8)
	.align		4
.L_8:
        /*0034*/ 	.word	index@(_Z19long_prefix_upsweepPijj)
        /*0038*/ 	.word	0x00000000


	//----- nvinfo : EIATTR_REGCOUNT
	.align		4
.L_9:
        /*003c*/ 	.byte	0x04, 0x2f
        /*003e*/ 	.short	(.L_11 - .L_10)
	.align		4
.L_10:
        /*0040*/ 	.word	index@(_Z21long_prefix_downsweepPijj)
        /*0044*/ 	.word	0x0000001c


	//----- nvinfo : EIATTR_FRAME_SIZE
	.align		4
.L_11:
        /*0048*/ 	.byte	0x04, 0x11
        /*004a*/ 	.short	(.L_13 - .L_12)
	.align		4
.L_12:
        /*004c*/ 	.word	index@($_Z21long_prefix_downsweepPijj$__internal_accurate_pow)
        /*0050*/ 	.word	0x00000000


	//----- nvinfo : EIATTR_FRAME_SIZE
	.align		4
.L_13:
        /*0054*/ 	.byte	0x04, 0x11
        /*0056*/ 	.short	(.L_15 - .L_14)
	.align		4
.L_14:
        /*0058*/ 	.word	index@(_Z21long_prefix_downsweepPijj)
        /*005c*/ 	.word	0x00000000


	//----- nvinfo : EIATTR_MIN_STACK_SIZE
	.align		4
.L_15:
        /*0060*/ 	.byte	0x04, 0x12
        /*0062*/ 	.short	(.L_17 - .L_16)
	.align		4
.L_16:
        /*0064*/ 	.word	index@(_Z21long_prefix_downsweepPijj)
        /*0068*/ 	.word	0x00000000


	//----- nvinfo : EIATTR_MIN_STACK_SIZE
	.align		4
.L_17:
        /*006c*/ 	.byte	0x04, 0x12
        /*006e*/ 	.short	(.L_19 - .L_18)
	.align		4
.L_18:
        /*0070*/ 	.word	index@(_Z19long_prefix_upsweepPijj)
        /*0074*/ 	.word	0x00000000


	//----- nvinfo : EIATTR_MIN_STACK_SIZE
	.align		4
.L_19:
        /*0078*/ 	.byte	0x04, 0x12
        /*007a*/ 	.short	(.L_21 - .L_20)
	.align		4
.L_20:
        /*007c*/ 	.word	index@(_Z16short_prefix_sumPijj)
        /*0080*/ 	.word	0x00000000
.L_21:


//--------------------- .nv.compat                --------------------------
	.section	.nv.compat,"",@"SHT_CUDA_COMPAT_INFO"
	.align	4
        /*0000*/ 	.byte	0x02, 0x09, 0x00, 0x00, 0x02, 0x02, 0x01, 0x00, 0x02, 0x05, 0x05, 0x00, 0x03, 0x07, 0x01, 0x01
        /*0010*/ 	.byte	0x02, 0x03, 0x00, 0x00, 0x02, 0x06, 0x01, 0x00, 0x04, 0x0b, 0x08, 0x00, 0x01, 0x00, 0x00, 0x00
        /*0020*/ 	.byte	0x00, 0x00, 0x00, 0x00


//--------------------- .nv.info._Z21long_prefix_downsweepPijj --------------------------
	.section	.nv.info._Z21long_prefix_downsweepPijj,"",@"SHT_CUDA_INFO"
	.sectionflags	@""
	.align	4


	//----- nvinfo : EIATTR_CUDA_API_VERSION
	.align		4
        /*0000*/ 	.byte	0x04, 0x37
        /*0002*/ 	.short	(.L_23 - .L_22)
.L_22:
        /*0004*/ 	.word	0x00000082


	//----- nvinfo : EIATTR_KPARAM_INFO
	.align		4
.L_23:
        /*0008*/ 	.byte	0x04, 0x17
        /*000a*/ 	.short	(.L_25 - .L_24)
.L_24:
        /*000c*/ 	.word	0x00000000
        /*0010*/ 	.short	0x0002
        /*0012*/ 	.short	0x000c
        /*0014*/ 	.byte	0x00, 0xf0, 0x11, 0x00


	//----- nvinfo : EIATTR_KPARAM_INFO
	.align		4
.L_25:
        /*0018*/ 	.byte	0x04, 0x17
        /*001a*/ 	.short	(.L_27 - .L_26)
.L_26:
        /*001c*/ 	.word	0x00000000
        /*0020*/ 	.short	0x0001
        /*0022*/ 	.short	0x0008
        /*0024*/ 	.byte	0x00, 0xf0, 0x11, 0x00


	//----- nvinfo : EIATTR_KPARAM_INFO
	.align		4
.L_27:
        /*0028*/ 	.byte	0x04, 0x17
        /*002a*/ 	.short	(.L_29 - .L_28)
.L_28:
        /*002c*/ 	.word	0x00000000
        /*0030*/ 	.short	0x0000
        /*0032*/ 	.short	0x0000
        /*0034*/ 	.byte	0x00, 0xf5, 0x21, 0x00


	//----- nvinfo : EIATTR_SPARSE_MMA_MASK
	.align		4
.L_29:
        /*0038*/ 	.byte	0x03, 0x50
        /*003a*/ 	.short	0x0000


	//----- nvinfo : EIATTR_MAXREG_COUNT
	.align		4
        /*003c*/ 	.byte	0x03, 0x1b
        /*003e*/ 	.short	0x00ff


	//----- nvinfo : EIATTR_NUM_BARRIERS
	.align		4
        /*0040*/ 	.byte	0x02, 0x4c
        /*0042*/ 	.byte	0x01
	.zero		1


	//----- nvinfo : EIATTR_MERCURY_ISA_VERSION
	.align		4
        /*0044*/ 	.byte	0x03, 0x5f
        /*0046*/ 	.short	0x0101


	//----- nvinfo : EIATTR_VRC_CTA_INIT_COUNT
	.align		4
        /*0048*/ 	.byte	0x02, 0x4a
	.zero		1
	.zero		1


	//----- nvinfo : EIATTR_EXIT_INSTR_OFFSETS
	.align		4
        /*004c*/ 	.byte	0x04, 0x1c
        /*004e*/ 	.short	(.L_31 - .L_30)


	//   ....[0]....
.L_30:
        /*0050*/ 	.word	0x00000390


	//----- nvinfo : EIATTR_CRS_STACK_SIZE
	.align		4
.L_31:
        /*0054*/ 	.byte	0x04, 0x1e
        /*0056*/ 	.short	(.L_33 - .L_32)
.L_32:
        /*0058*/ 	.word	0x00000000


	//----- nvinfo : EIATTR_CBANK_PARAM_SIZE
	.align		4
.L_33:
        /*005c*/ 	.byte	0x03, 0x19
        /*005e*/ 	.short	0x0010


	//----- nvinfo : EIATTR_PARAM_CBANK
	.align		4
        /*0060*/ 	.byte	0x04, 0x0a
        /*0062*/ 	.short	(.L_35 - .L_34)
	.align		4
.L_34:
        /*0064*/ 	.word	index@(.nv.constant0._Z21long_prefix_downsweepPijj)
        /*0068*/ 	.short	0x0380
        /*006a*/ 	.short	0x0010


	//----- nvinfo : EIATTR_SW_WAR
	.align		4
.L_35:
        /*006c*/ 	.byte	0x04, 0x36
        /*006e*/ 	.short	(.L_37 - .L_36)
.L_36:
        /*0070*/ 	.word	0x00000008
.L_37:


//--------------------- .nv.info._Z19long_prefix_upsweepPijj --------------------------
	.section	.nv.info._Z19long_prefix_upsweepPijj,"",@"SHT_CUDA_INFO"
	.sectionflags	@""
	.align	4


	//----- nvinfo : EIATTR_CUDA_API_VERSION
	.align		4
        /*0000*/ 	.byte	0x04, 0x37
        /*0002*/ 	.short	(.L_39 - .L_38)
.L_38:
        /*0004*/ 	.word	0x00000082


	//----- nvinfo : EIATTR_KPARAM_INFO
	.align		4
.L_39:
        /*0008*/ 	.byte	0x04, 0x17
        /*000a*/ 	.short	(.L_41 - .L_40)
.L_40:
        /*000c*/ 	.word	0x00000000
        /*0010*/ 	.short	0x0002
        /*0012*/ 	.short	0x000c
        /*0014*/ 	.byte	0x00, 0xf0, 0x11, 0x00


	//----- nvinfo : EIATTR_KPARAM_INFO
	.align		4
.L_41:
        /*0018*/ 	.byte	0x04, 0x17
        /*001a*/ 	.short	(.L_43 - .L_42)
.L_42:
        /*001c*/ 	.word	0x00000000
        /*0020*/ 	.short	0x0001
        /*0022*/ 	.short	0x0008
        /*0024*/ 	.byte	0x00, 0xf0, 0x11, 0x00


	//----- nvinfo : EIATTR_KPARAM_INFO
	.align		4
.L_43:
        /*0028*/ 	.byte	0x04, 0x17
        /*002a*/ 	.short	(.L_45 - .L_44)
.L_44:
        /*002c*/ 	.word	0x00000000
        /*0030*/ 	.short	0x0000
        /*0032*/ 	.short	0x0000
        /*0034*/ 	.byte	0x00, 0xf5, 0x21, 0x00


	//----- nvinfo : EIATTR_SPARSE_MMA_MASK
	.align		4
.L_45:
        /*0038*/ 	.byte	0x03, 0x50
        /*003a*/ 	.short	0x0000


	//----- nvinfo : EIATTR_MAXREG_COUNT
	.align		4
        /*003c*/ 	.byte	0x03, 0x1b
        /*003e*/ 	.short	0x00ff


	//----- nvinfo : EIATTR_NUM_BARRIERS
	.align		4
        /*0040*/ 	.byte	0x02, 0x4c
        /*0042*/ 	.byte	0x01
	.zero		1


	//----- nvinfo : EIATTR_MERCURY_ISA_VERSION
	.align		4
        /*0044*/ 	.byte	0x03, 0x5f
        /*0046*/ 	.short	0x0101


	//----- nvinfo : EIATTR_VRC_CTA_INIT_COUNT
	.align		4
        /*0048*/ 	.byte	0x02, 0x4a
	.zero		1
	.zero		1


	//----- nvinfo : EIATTR_EXIT_INSTR_OFFSETS
	.align		4
        /*004c*/ 	.byte	0x04, 0x1c
        /*004e*/ 	.short	(.L_47 - .L_46)


	//   ....[0]....
.L_46:
        /*0050*/ 	.word	0x00000380


	//----- nvinfo : EIATTR_CRS_STACK_SIZE
	.align		4
.L_47:
        /*0054*/ 	.byte	0x04, 0x1e
        /*0056*/ 	.short	(.L_49 - .L_48)
.L_48:
        /*0058*/ 	.word	0x00000000


	//----- nvinfo : EIATTR_CBANK_PARAM_SIZE
	.align		4
.L_49:
        /*005c*/ 	.byte	0x03, 0x19
        /*005e*/ 	.short	0x0010


	//----- nvinfo : EIATTR_PARAM_CBANK
	.align		4
        /*0060*/ 	.byte	0x04, 0x0a
        /*0062*/ 	.short	(.L_51 - .L_50)
	.align		4
.L_50:
        /*0064*/ 	.word	index@(.nv.constant0._Z19long_prefix_upsweepPijj)
        /*0068*/ 	.short	0x0380
        /*006a*/ 	.short	0x0010


	//----- nvinfo : EIATTR_SW_WAR
	.align		4
.L_51:
        /*006c*/ 	.byte	0x04, 0x36
        /*006e*/ 	.short	(.L_53 - .L_52)
.L_52:
        /*0070*/ 	.word	0x00000008
.L_53:


//--------------------- .nv.info._Z16short_prefix_sumPijj --------------------------
	.section	.nv.info._Z16short_prefix_sumPijj,"",@"SHT_CUDA_INFO"
	.sectionflags	@""
	.align	4


	//----- nvinfo : EIATTR_CUDA_API_VERSION
	.align		4
        /*0000*/ 	.byte	0x04, 0x37
        /*0002*/ 	.short	(.L_55 - .L_54)
.L_54:
        /*0004*/ 	.word	0x00000082


	//----- nvinfo : EIATTR_KPARAM_INFO
	.align		4
.L_55:
        /*0008*/ 	.byte	0x04, 0x17
        /*000a*/ 	.short	(.L_57 - .L_56)
.L_56:
        /*000c*/ 	.word	0x00000000
        /*0010*/ 	.short	0x0002
        /*0012*/ 	.short	0x000c
        /*0014*/ 	.byte	0x00, 0xf0, 0x11, 0x00


	//----- nvinfo : EIATTR_KPARAM_INFO
	.align		4
.L_57:
        /*0018*/ 	.byte	0x04, 0x17
        /*001a*/ 	.short	(.L_59 - .L_58)
.L_58:
        /*001c*/ 	.word	0x00000000
        /*0020*/ 	.short	0x0001
        /*0022*/ 	.short	0x0008
        /*0024*/ 	.byte	0x00, 0xf0, 0x11, 0x00


	//----- nvinfo : EIATTR_KPARAM_INFO
	.align		4
.L_59:
        /*0028*/ 	.byte	0x04, 0x17
        /*002a*/ 	.short	(.L_61 - .L_60)
.L_60:
        /*002c*/ 	.word	0x00000000
        /*0030*/ 	.short	0x0000
        /*0032*/ 	.short	0x0000
        /*0034*/ 	.byte	0x00, 0xf5, 0x21, 0x00


	//----- nvinfo : EIATTR_SPARSE_MMA_MASK
	.align		4
.L_61:
        /*0038*/ 	.byte	0x03, 0x50
        /*003a*/ 	.short	0x0000


	//----- nvinfo : EIATTR_MAXREG_COUNT
	.align		4
        /*003c*/ 	.byte	0x03, 0x1b
        /*003e*/ 	.short	0x00ff


	//----- nvinfo : EIATTR_NUM_BARRIERS
	.align		4
        /*0040*/ 	.byte	0x02, 0x4c
        /*0042*/ 	.byte	0x01
	.zero		1


	//----- nvinfo : EIATTR_MERCURY_ISA_VERSION
	.align		4
        /*0044*/ 	.byte	0x03, 0x5f
        /*0046*/ 	.short	0x0101


	//----- nvinfo : EIATTR_VRC_CTA_INIT_COUNT
	.align		4
        /*0048*/ 	.byte	0x02, 0x4a
	.zero		1
	.zero		1


	//----- nvinfo : EIATTR_EXIT_INSTR_OFFSETS
	.align		4
        /*004c*/ 	.byte	0x04, 0x1c
        /*004e*/ 	.short	(.L_63 - .L_62)


	//   ....[0]....
.L_62:
        /*0050*/ 	.word	0x00000150


	//----- nvinfo : EIATTR_CRS_STACK_SIZE
	.align		4
.L_63:
        /*0054*/ 	.byte	0x04, 0x1e
        /*0056*/ 	.short	(.L_65 - .L_64)
.L_64:
        /*0058*/ 	.word	0x00000000


	//----- nvinfo : EIATTR_CBANK_PARAM_SIZE
	.align		4
.L_65:
        /*005c*/ 	.byte	0x03, 0x19
        /*005e*/ 	.short	0x0010


	//----- nvinfo : EIATTR_PARAM_CBANK
	.align		4
        /*0060*/ 	.byte	0x04, 0x0a
        /*0062*/ 	.short	(.L_67 - .L_66)
	.align		4
.L_66:
        /*0064*/ 	.word	index@(.nv.constant0._Z16short_prefix_sumPijj)
        /*0068*/ 	.short	0x0380
        /*006a*/ 	.short	0x0010


	//----- nvinfo : EIATTR_SW_WAR
	.align		4
.L_67:
        /*006c*/ 	.byte	0x04, 0x36
        /*006e*/ 	.short	(.L_69 - .L_68)
.L_68:
        /*0070*/ 	.word	0x00000008
.L_69:


//--------------------- .nv.callgraph             --------------------------
	.section	.nv.callgraph,"",@"SHT_CUDA_CALLGRAPH"
	.align	4
	.sectionentsize	8
	.align		4
        /*0000*/ 	.word	0x00000000
	.align		4
        /*0004*/ 	.word	0xffffffff
	.align		4
        /*0008*/ 	.word	0x00000000
	.align		4
        /*000c*/ 	.word	0xfffffffe
	.align		4
        /*0010*/ 	.word	0x00000000
	.align		4
        /*0014*/ 	.word	0xfffffffd
	.align		4
        /*0018*/ 	.word	0x00000000
	.align		4
        /*001c*/ 	.word	0xfffffffc


//--------------------- .text._Z21long_prefix_downsweepPijj --------------------------
	.section	.text._Z21long_prefix_downsweepPijj,"ax",@progbits
	.align	128
        .global         _Z21long_prefix_downsweepPijj
        .type           _Z21long_prefix_downsweepPijj,@function
        .size           _Z21long_prefix_downsweepPijj,(.L_x_11 - _Z21long_prefix_downsweepPijj)
        .other          _Z21long_prefix_downsweepPijj,@"STO_CUDA_ENTRY STV_DEFAULT"
_Z21long_prefix_downsweepPijj:
.text._Z21long_prefix_downsweepPijj:
[----:B------:R-:W-:Y:S01]  /*0000*/  LDC R1, c[0x0][0x37c] ;  /* 0x0000df00ff017b82 */ /* 0x000fe20000000800 */
[----:B------:R-:W0:Y:S01]  /*0010*/  LDCU UR4, c[0x0][0x38c] ;  /* 0x00007180ff0477ac */ /* 0x000e220008000800 */
[----:B------:R-:W1:Y:S06]  /*0020*/  S2R R5, SR_TID.X ;  /* 0x0000000000057919 */ /* 0x000e6c0000002100 */
[----:B------:R-:W1:Y:S01]  /*0030*/  S2UR UR5, SR_CTAID.X ;  /* 0x00000000000579c3 */ /* 0x000e620000002500 */
[----:B------:R-:W-:-:S07]  /*0040*/  MOV R0, 0xb0 ;  /* 0x000000b000007802 */ /* 0x000fce0000000f00 */
[----:B------:R-:W1:Y:S01]  /*0050*/  LDC R4, c[0x0][0x360] ;  /* 0x0000d800ff047b82 */ /* 0x000e620000000800 */
[----:B0-----:R-:W-:-:S06]  /*0060*/  UIADD3 UR4, UPT, UPT, UR4, 0x1, URZ ;  /* 0x0000000104047890 */ /* 0x001fcc000fffe0ff */
[----:B------:R-:W-:-:S03]  /*0070*/  ISETP.NE.AND P0, PT, RZ, UR4, PT ;  /* 0x00000004ff007c0c */ /* 0x000fc6000bf05270 */
[----:B------:R-:W0:Y:S02]  /*0080*/  I2F.F64.U32 R2, UR4 ;  /* 0x0000000400027d12 */ /* 0x000e240008201800 */
[----:B01----:R-:W-:-:S08]  /*0090*/  IMAD R4, R4, UR5, R5 ;  /* 0x0000000504047c24 */ /* 0x003fd0000f8e0205 */
[----:B------:R-:W-:Y:S05]  /*00a0*/  CALL.REL.NOINC `($_Z21long_prefix_downsweepPijj$__internal_accurate_pow) ;  /* 0x0000000000bc7944 */ /* 0x000fea0003c00000 */
[----:B------:R-:W0:Y:S01]  /*00b0*/  LDCU UR4, c[0x0][0x388] ;  /* 0x00007100ff0477ac */ /* 0x000e220008000800 */
[----:B------:R-:W-:Y:S01]  /*00c0*/  BSSY.RECONVERGENT B0, `(.L_x_0) ;  /* 0x000002b000007945 */ /* 0x000fe20003800200 */
[----:B------:R-:W-:Y:S02]  /*00d0*/  FSEL R2, R5, RZ, P0 ;  /* 0x000000ff05027208 */ /* 0x000fe40000000000 */
[----:B------:R-:W-:Y:S02]  /*00e0*/  FSEL R3, R6, 1.875, P0 ;  /* 0x3ff0000006037808 */ /* 0x000fe40000000000 */
[----:B0-----:R-:W-:-:S13]  /*00f0*/  ISETP.GE.U32.AND P1, PT, R4, UR4, PT ;  /* 0x0000000404007c0c */ /* 0x001fda000bf26070 */
[----:B------:R-:W-:Y:S05]  /*0100*/  @P1 BRA `(.L_x_1) ;  /* 0x0000000000981947 */ /* 0x000fea0003800000 */
[----:B------:R0:W1:Y:S01]  /*0110*/  F2I.F64.TRUNC R10, R2 ;  /* 0x00000002000a7311 */ /* 0x000062000030d100 */
[----:B------:R-:W-:Y:S02]  /*0120*/  ISETP.GE.AND P2, PT, R4, RZ, PT ;  /* 0x000000ff0400720c */ /* 0x000fe40003f46270 */
[----:B0-----:R-:W-:Y:S02]  /*0130*/  IABS R2, R4 ;  /* 0x0000000400027213 */ /* 0x001fe40000000000 */
[-C--:B-1----:R-:W-:Y:S02]  /*0140*/  IABS R8, R10.reuse ;  /* 0x0000000a00087213 */ /* 0x082fe40000000000 */
[----:B------:R-:W-:Y:S02]  /*0150*/  IABS R3, R10 ;  /* 0x0000000a00037213 */ /* 0x000fe40000000000 */
[----:B------:R-:W0:Y:S08]  /*0160*/  I2F.RP R0, R8 ;  /* 0x0000000800007306 */ /* 0x000e300000209400 */
[----:B0-----:R-:W0:Y:S02]  /*0170*/  MUFU.RCP R0, R0 ;  /* 0x0000000000007308 */ /* 0x001e240000001000 */
[----:B0-----:R-:W-:-:S02]  /*0180*/  VIADD R6, R0, 0xffffffe ;  /* 0x0ffffffe00067836 */ /* 0x001fc40000000000 */
[----:B------:R-:W-:-:S04]  /*0190*/  IMAD.MOV R0, RZ, RZ, -R3 ;  /* 0x000000ffff007224 */ /* 0x000fc800078e0a03 */
[----:B------:R0:W1:Y:S02]  /*01a0*/  F2I.FTZ.U32.TRUNC.NTZ R7, R6 ;  /* 0x0000000600077305 */ /* 0x000064000021f000 */
[----:B0-----:R-:W-:Y:S02]  /*01b0*/  IMAD.MOV.U32 R6, RZ, RZ, RZ ;  /* 0x000000ffff067224 */ /* 0x001fe400078e00ff */
[----:B-1----:R-:W-:-:S04]  /*01c0*/  IMAD.MOV R5, RZ, RZ, -R7 ;  /* 0x000000ffff057224 */ /* 0x002fc800078e0a07 */
[----:B------:R-:W-:-:S04]  /*01d0*/  IMAD R5, R5, R8, RZ ;  /* 0x0000000805057224 */ /* 0x000fc800078e02ff */
[----:B------:R-:W-:-:S06]  /*01e0*/  IMAD.HI.U32 R7, R7, R5, R6 ;  /* 0x0000000507077227 */ /* 0x000fcc00078e0006 */
[----:B------:R-:W-:-:S04]  /*01f0*/  IMAD.HI.U32 R7, R7, R2, RZ ;  /* 0x0000000207077227 */ /* 0x000fc800078e00ff */
[----:B------:R-:W-:-:S05]  /*0200*/  IMAD R7, R7, R0, R2 ;  /* 0x0000000007077224 */ /* 0x000fca00078e0202 */
[----:B------:R-:W-:-:S13]  /*0210*/  ISETP.GT.U32.AND P0, PT, R8, R7, PT ;  /* 0x000000070800720c */ /* 0x000fda0003f04070 */
[----:B------:R-:W-:Y:S02]  /*0220*/  @!P0 IADD3 R7, PT, PT, R7, -R8, RZ ;  /* 0x8000000807078210 */ /* 0x000fe40007ffe0ff */
[----:B------:R-:W-:Y:S02]  /*0230*/  ISETP.NE.AND P0, PT, R10, RZ, PT ;  /* 0x000000ff0a00720c */ /* 0x000fe40003f05270 */
[----:B------:R-:W-:-:S13]  /*0240*/  ISETP.GT.U32.AND P1, PT, R8, R7, PT ;  /* 0x000000070800720c */ /* 0x000fda0003f24070 */
[----:B------:R-:W-:-:S04]  /*0250*/  @!P1 IMAD.IADD R7, R7, 0x1, -R8 ;  /* 0x0000000107079824 */ /* 0x000fc800078e0a08 */
[----:B------:R-:W-:Y:S01]  /*0260*/  @!P2 IMAD.MOV R7, RZ, RZ, -R7 ;  /* 0x000000ffff07a224 */ /* 0x000fe200078e0a07 */
[----:B------:R-:W-:-:S04]  /*0270*/  @!P0 LOP3.LUT R7, RZ, R10, RZ, 0x33, !PT ;  /* 0x0000000aff078212 */ /* 0x000fc800078e33ff */
[----:B------:R-:W-:-:S13]  /*0280*/  ISETP.NE.AND P0, PT, R7, RZ, PT ;  /* 0x000000ff0700720c */ /* 0x000fda0003f05270 */
[----:B------:R-:W-:Y:S05]  /*0290*/  @P0 BRA `(.L_x_1) ;  /* 0x0000000000340947 */ /* 0x000fea0003800000 */
[----:B------:R-:W0:Y:S01]  /*02a0*/  LDC.64 R6, c[0x0][0x380] ;  /* 0x0000e000ff067b82 */ /* 0x000e220000000a00 */
[----:B------:R-:W1:Y:S01]  /*02b0*/  LDCU.64 UR4, c[0x0][0x358] ;  /* 0x00006b00ff0477ac */ /* 0x000e620008000a00 */
[----:B------:R-:W-:Y:S01]  /*02c0*/  VIADD R3, R4, 0xffffffff ;  /* 0xffffffff04037836 */ /* 0x000fe20000000000 */
[----:B------:R-:W-:-:S04]  /*02d0*/  LEA.HI R0, R10, R10, RZ, 0x1 ;  /* 0x0000000a0a007211 */ /* 0x000fc800078f08ff */
[-C--:B------:R-:W-:Y:S02]  /*02e0*/  LEA.HI.SX32 R5, R0, R3.reuse, 0x1f ;  /* 0x0000000300057211 */ /* 0x080fe400078ffaff */
[----:B------:R-:W-:-:S03]  /*02f0*/  IADD3 R9, PT, PT, R10, R3, RZ ;  /* 0x000000030a097210 */ /* 0x000fc60007ffe0ff */
[----:B0-----:R-:W-:-:S04]  /*0300*/  IMAD.WIDE R2, R5, 0x4, R6 ;  /* 0x0000000405027825 */ /* 0x001fc800078e0206 */
[----:B------:R-:W-:Y:S01]  /*0310*/  IMAD.WIDE R4, R9, 0x4, R6 ;  /* 0x0000000409047825 */ /* 0x000fe200078e0206 */
[----:B-1----:R-:W2:Y:S04]  /*0320*/  LDG.E R0, desc[UR4][R2.64] ;  /* 0x0000000402007981 */ /* 0x002ea8000c1e1900 */
[----:B------:R-:W2:Y:S02]  /*0330*/  LDG.E R7, desc[UR4][R4.64] ;  /* 0x0000000404077981 */ /* 0x000ea4000c1e1900 */
[----:B--2---:R-:W-:Y:S02]  /*0340*/  IMAD.IADD R9, R0, 0x1, R7 ;  /* 0x0000000100097824 */ /* 0x004fe400078e0207 */
[----:B------:R0:W-:Y:S04]  /*0350*/  STG.E desc[UR4][R2.64], R7 ;  /* 0x0000000702007986 */ /* 0x0001e8000c101904 */
[----:B------:R0:W-:Y:S02]  /*0360*/  STG.E desc[UR4][R4.64], R9 ;  /* 0x0000000904007986 */ /* 0x0001e4000c101904 */
.L_x_1:
[----:B------:R-:W-:Y:S05]  /*0370*/  BSYNC.RECONVERGENT B0 ;  /* 0x0000000000007941 */ /* 0x000fea0003800200 */
.L_x_0:
[----:B------:R-:W-:Y:S06]  /*0380*/  BAR.SYNC.DEFER_BLOCKING 0x0 ;  /* 0x0000000000007b1d */ /* 0x000fec0000010000 */
[----:B------:R-:W-:Y:S05]  /*0390*/  EXIT ;  /* 0x000000000000794d */ /* 0x000fea0003800000 */
        .type           $_Z21long_prefix_downsweepPijj$__internal_accurate_pow,@function
        .size           $_Z21long_prefix_downsweepPijj$__internal_accurate_pow,(.L_x_11 - $_Z21long_prefix_downsweepPijj$__internal_accurate_pow)
$_Z21long_prefix_downsweepPijj$__internal_accurate_pow:
[----:B------:R-:W0:Y:S01]  /*03a0*/  MUFU.RCP64H R9, 2 ;  /* 0x4000000000097908 */ /* 0x000e220000001800 */
[----:B------:R-:W-:Y:S02]  /*03b0*/  HFMA2 R8, -RZ, RZ, 0, 0 ;  /* 0x00000000ff087431 */ /* 0x000fe400000001ff */
[----:B------:R-:W-:Y:S01]  /*03c0*/  IMAD.MOV.U32 R6, RZ, RZ, 0x0 ;  /* 0x00000000ff067424 */ /* 0x000fe200078e00ff */
[----:B------:R-:W-:Y:S01]  /*03d0*/  UMOV UR4, 0x7d2cafe2 ;  /* 0x7d2cafe200047882 */ /* 0x000fe20000000000 */
[----:B------:R-:W-:Y:S01]  /*03e0*/  IMAD.MOV.U32 R7, RZ, RZ, 0x40000000 ;  /* 0x40000000ff077424 */ /* 0x000fe200078e00ff */
[----:B------:R-:W-:Y:S01]  /*03f0*/  UMOV UR5, 0x3eb0f5ff ;  /* 0x3eb0f5ff00057882 */ /* 0x000fe20000000000 */
[----:B------:R-:W-:Y:S02]  /*0400*/  IMAD.MOV.U32 R12, RZ, RZ, 0x41ad3b5a ;  /* 0x41ad3b5aff0c7424 */ /* 0x000fe400078e00ff */
[----:B------:R-:W-:Y:S02]  /*0410*/  IMAD.MOV.U32 R13, RZ, RZ, 0x3ed0f5d2 ;  /* 0x3ed0f5d2ff0d7424 */ /* 0x000fe400078e00ff */
[----:B------:R-:W-:-:S05]  /*0420*/  IMAD.SHL.U32 R5, R3, 0x2, RZ ;  /* 0x0000000203057824 */ /* 0x000fca00078e00ff */
[----:B------:R-:W-:Y:S01]  /*0430*/  ISETP.GT.U32.AND P1, PT, R5, -0x2000001, PT ;  /* 0xfdffffff0500780c */ /* 0x000fe20003f24070 */
[----:B0-----:R-:W-:-:S08]  /*0440*/  DFMA R6, R8, -R6, 1 ;  /* 0x3ff000000806742b */ /* 0x001fd00000000806 */
[----:B------:R-:W-:-:S08]  /*0450*/  DFMA R6, R6, R6, R6 ;  /* 0x000000060606722b */ /* 0x000fd00000000006 */
[----:B------:R-:W-:-:S08]  /*0460*/  DFMA R8, R8, R6, R8 ;  /* 0x000000060808722b */ /* 0x000fd00000000008 */
[----:B------:R-:W-:-:S08]  /*0470*/  DMUL R6, RZ, R8 ;  /* 0x00000008ff067228 */ /* 0x000fd00000000000 */
[----:B------:R-:W-:-:S08]  /*0480*/  DFMA R6, RZ, R8, R6 ;  /* 0x00000008ff06722b */ /* 0x000fd00000000006 */
[----:B------:R-:W-:Y:S02]  /*0490*/  DMUL R10, R6, R6 ;  /* 0x00000006060a7228 */ /* 0x000fe40000000000 */
[----:B------:R-:W-:-:S06]  /*04a0*/  DADD R14, RZ, -R6 ;  /* 0x00000000ff0e7229 */ /* 0x000fcc0000000806 */
[----:B------:R-:W-:Y:S01]  /*04b0*/  DFMA R12, R10, UR4, R12 ;  /* 0x000000040a0c7c2b */ /* 0x000fe2000800000c */
[----:B------:R-:W-:Y:S01]  /*04c0*/  UMOV UR4, 0x75488a3f ;  /* 0x75488a3f00047882 */ /* 0x000fe20000000000 */
[----:B------:R-:W-:Y:S01]  /*04d0*/  UMOV UR5, 0x3ef3b20a ;  /* 0x3ef3b20a00057882 */ /* 0x000fe20000000000 */
[----:B------:R-:W-:Y:S02]  /*04e0*/  DADD R18, R14, R14 ;  /* 0x000000000e127229 */ /* 0x000fe4000000000e */
[----:B------:R-:W-:-:S03]  /*04f0*/  DMUL R14, R6, R6 ;  /* 0x00000006060e7228 */ /* 0x000fc60000000000 */
[----:B------:R-:W-:Y:S01]  /*0500*/  DFMA R12, R10, R12, UR4 ;  /* 0x000000040a0c7e2b */ /* 0x000fe2000800000c */
[----:B------:R-:W-:Y:S01]  /*0510*/  UMOV UR4, 0xe4faecd5 ;  /* 0xe4faecd500047882 */ /* 0x000fe20000000000 */
[----:B------:R-:W-:Y:S01]  /*0520*/  UMOV UR5, 0x3f1745cd ;  /* 0x3f1745cd00057882 */ /* 0x000fe20000000000 */
[----:B------:R-:W-:-:S05]  /*0530*/  DFMA R18, RZ, -R6, R18 ;  /* 0x80000006ff12722b */ /* 0x000fca0000000012 */
[----:B------:R-:W-:Y:S01]  /*0540*/  DFMA R12, R10, R12, UR4 ;  /* 0x000000040a0c7e2b */ /* 0x000fe2000800000c */
[----:B------:R-:W-:Y:S01]  /*0550*/  UMOV UR4, 0x258a578b ;  /* 0x258a578b00047882 */ /* 0x000fe20000000000 */
[----:B------:R-:W-:Y:S01]  /*0560*/  UMOV UR5, 0x3f3c71c7 ;  /* 0x3f3c71c700057882 */ /* 0x000fe20000000000 */
[----:B------:R-:W-:-:S05]  /*0570*/  DMUL R8, R8, R18 ;  /* 0x0000001208087228 */ /* 0x000fca0000000000 */
[----:B------:R-:W-:Y:S01]  /*0580*/  DFMA R12, R10, R12, UR4 ;  /* 0x000000040a0c7e2b */ /* 0x000fe2000800000c */
[----:B------:R-:W-:Y:S01]  /*0590*/  UMOV UR4, 0x9242b910 ;  /* 0x9242b91000047882 */ /* 0x000fe20000000000 */
[----:B------:R-:W-:-:S03]  /*05a0*/  UMOV UR5, 0x3f624924 ;  /* 0x3f62492400057882 */ /* 0x000fc60000000000 */
[----:B------:R-:W-:Y:S01]  /*05b0*/  VIADD R23, R9, 0x100000 ;  /* 0x0010000009177836 */ /* 0x000fe20000000000 */
[----:B------:R-:W-:Y:S02]  /*05c0*/  MOV R22, R8 ;  /* 0x0000000800167202 */ /* 0x000fe40000000f00 */
[----:B------:R-:W-:Y:S01]  /*05d0*/  DFMA R12, R10, R12, UR4 ;  /* 0x000000040a0c7e2b */ /* 0x000fe2000800000c */
[----:B------:R-:W-:Y:S01]  /*05e0*/  UMOV UR4, 0x99999dfb ;  /* 0x99999dfb00047882 */ /* 0x000fe20000000000 */
[----:B------:R-:W-:-:S06]  /*05f0*/  UMOV UR5, 0x3f899999 ;  /* 0x3f89999900057882 */ /* 0x000fcc0000000000 */
[----:B------:R-:W-:Y:S01]  /*0600*/  DFMA R16, R10, R12, UR4 ;  /* 0x000000040a107e2b */ /* 0x000fe2000800000c */
[----:B------:R-:W-:Y:S01]  /*0610*/  UMOV UR4, 0x55555555 ;  /* 0x5555555500047882 */ /* 0x000fe20000000000 */
[----:B------:R-:W-:-:S06]  /*0620*/  UMOV UR5, 0x3fb55555 ;  /* 0x3fb5555500057882 */ /* 0x000fcc0000000000 */
[----:B------:R-:W-:-:S08]  /*0630*/  DFMA R12, R10, R16, UR4 ;  /* 0x000000040a0c7e2b */ /* 0x000fd00008000010 */
[----:B------:R-:W-:Y:S01]  /*0640*/  DADD R20, -R12, UR4 ;  /* 0x000000040c147e29 */ /* 0x000fe20008000100 */
[----:B------:R-:W-:Y:S01]  /*0650*/  UMOV UR4, 0xb9e7b0 ;  /* 0x00b9e7b000047882 */ /* 0x000fe20000000000 */
[----:B------:R-:W-:-:S06]  /*0660*/  UMOV UR5, 0x3c46a4cb ;  /* 0x3c46a4cb00057882 */ /* 0x000fcc0000000000 */
[----:B------:R-:W-:Y:S02]  /*0670*/  DFMA R20, R10, R16, R20 ;  /* 0x000000100a14722b */ /* 0x000fe40000000014 */
[----:B------:R-:W-:-:S06]  /*0680*/  DMUL R10, R6, R14 ;  /* 0x0000000e060a7228 */ /* 0x000fcc0000000000 */
[----:B------:R-:W-:Y:S01]  /*0690*/  DADD R18, R20, -UR4 ;  /* 0x8000000414127e29 */ /* 0x000fe20008000000 */
[----:B------:R-:W-:Y:S01]  /*06a0*/  UMOV UR4, 0x0 ;  /* 0x0000000000047882 */ /* 0x000fe20000000000 */
[C---:B------:R-:W-:Y:S01]  /*06b0*/  DFMA R24, R6.reuse, R14, -R10 ;  /* 0x0000000e0618722b */ /* 0x040fe2000000080a */
[----:B------:R-:W-:Y:S01]  /*06c0*/  UMOV UR5, 0x3ff00000 ;  /* 0x3ff0000000057882 */ /* 0x000fe20000000000 */
[----:B------:R-:W-:-:S04]  /*06d0*/  DFMA R20, R6, R6, -R14 ;  /* 0x000000060614722b */ /* 0x000fc8000000080e */
[----:B------:R-:W-:Y:S02]  /*06e0*/  DADD R16, R12, R18 ;  /* 0x000000000c107229 */ /* 0x000fe40000000012 */
[----:B------:R-:W-:Y:S02]  /*06f0*/  DFMA R24, R8, R14, R24 ;  /* 0x0000000e0818722b */ /* 0x000fe40000000018 */
[----:B------:R-:W-:-:S04]  /*0700*/  DFMA R20, R6, R22, R20 ;  /* 0x000000160614722b */ /* 0x000fc80000000014 */
[----:B------:R-:W-:Y:S02]  /*0710*/  DMUL R14, R16, R10 ;  /* 0x0000000a100e7228 */ /* 0x000fe40000000000 */
[----:B------:R-:W-:Y:S02]  /*0720*/  DADD R12, R12, -R16 ;  /* 0x000000000c0c7229 */ /* 0x000fe40000000810 */
[----:B------:R-:W-:-:S04]  /*0730*/  DFMA R20, R6, R20, R24 ;  /* 0x000000140614722b */ /* 0x000fc80000000018 */
[----:B------:R-:W-:Y:S02]  /*0740*/  DFMA R22, R16, R10, -R14 ;  /* 0x0000000a1016722b */ /* 0x000fe4000000080e */
[----:B------:R-:W-:-:S06]  /*0750*/  DADD R12, R18, R12 ;  /* 0x00000000120c7229 */ /* 0x000fcc000000000c */
[----:B------:R-:W-:-:S08]  /*0760*/  DFMA R20, R16, R20, R22 ;  /* 0x000000141014722b */ /* 0x000fd00000000016 */
[----:B------:R-:W-:-:S08]  /*0770*/  DFMA R12, R12, R10, R20 ;  /* 0x0000000a0c0c722b */ /* 0x000fd00000000014 */
[----:B------:R-:W-:-:S08]  /*0780*/  DADD R16, R14, R12 ;  /* 0x000000000e107229 */ /* 0x000fd0000000000c */
[--C-:B------:R-:W-:Y:S02]  /*0790*/  DADD R10, R6, R16.reuse ;  /* 0x00000000060a7229 */ /* 0x100fe40000000010 */
[----:B------:R-:W-:-:S06]  /*07a0*/  DADD R14, R14, -R16 ;  /* 0x000000000e0e7229 */ /* 0x000fcc0000000810 */
[----:B------:R-:W-:Y:S02]  /*07b0*/  DADD R6, R6, -R10 ;  /* 0x0000000006067229 */ /* 0x000fe4000000080a */
[----:B------:R-:W-:-:S06]  /*07c0*/  DADD R14, R12, R14 ;  /* 0x000000000c0e7229 */ /* 0x000fcc000000000e */
[----:B------:R-:W-:-:S08]  /*07d0*/  DADD R6, R16, R6 ;  /* 0x0000000010067229 */ /* 0x000fd00000000006 */
[----:B------:R-:W-:-:S08]  /*07e0*/  DADD R6, R14, R6 ;  /* 0x000000000e067229 */ /* 0x000fd00000000006 */
[----:B------:R-:W-:Y:S01]  /*07f0*/  DADD R12, R8, R6 ;  /* 0x00000000080c7229 */ /* 0x000fe20000000006 */
[----:B------:R-:W-:Y:S01]  /*0800*/  IMAD.MOV.U32 R8, RZ, RZ, -0x105c611 ;  /* 0xfefa39efff087424 */ /* 0x000fe200078e00ff */
[----:B------:R-:W-:Y:S01]  /*0810*/  MOV R7, 0x3fe62e42 ;  /* 0x3fe62e4200077802 */ /* 0x000fe20000000f00 */
[----:B------:R-:W-:Y:S02]  /*0820*/  IMAD.MOV.U32 R9, RZ, RZ, 0x3fe62e42 ;  /* 0x3fe62e42ff097424 */ /* 0x000fe400078e00ff */
[----:B------:R-:W-:-:S03]  /*0830*/  IMAD.MOV.U32 R6, RZ, RZ, -0x105c611 ;  /* 0xfefa39efff067424 */ /* 0x000fc600078e00ff */
[----:B------:R-:W-:-:S08]  /*0840*/  DADD R14, R10, R12 ;  /* 0x000000000a0e7229 */ /* 0x000fd0000000000c */
[--C-:B------:R-:W-:Y:S02]  /*0850*/  DFMA R8, R8, UR4, R14.reuse ;  /* 0x0000000408087c2b */ /* 0x100fe4000800000e */
[----:B------:R-:W-:-:S06]  /*0860*/  DADD R10, R10, -R14 ;  /* 0x000000000a0a7229 */ /* 0x000fcc000000080e */
[----:B------:R-:W-:Y:S02]  /*0870*/  DFMA R16, -R6, 1, R8 ;  /* 0x3ff000000610782b */ /* 0x000fe40000000108 */
[----:B------:R-:W-:Y:S01]  /*0880*/  DADD R10, R12, R10 ;  /* 0x000000000c0a7229 */ /* 0x000fe2000000000a */
[----:B------:R-:W-:Y:S02]  /*0890*/  IMAD.MOV.U32 R12, RZ, RZ, 0x3b39803f ;  /* 0x3b39803fff0c7424 */ /* 0x000fe400078e00ff */
[----:B------:R-:W-:-:S03]  /*08a0*/  IMAD.MOV.U32 R13, RZ, RZ, 0x3c7abc9e ;  /* 0x3c7abc9eff0d7424 */ /* 0x000fc600078e00ff */
[----:B------:R-:W-:Y:S01]  /*08b0*/  DADD R16, -R14, R16 ;  /* 0x000000000e107229 */ /* 0x000fe20000000110 */
[----:B------:R-:W-:Y:S02]  /*08c0*/  LOP3.LUT R15, R3, 0xff0fffff, RZ, 0xc0, !PT ;  /* 0xff0fffff030f7812 */ /* 0x000fe400078ec0ff */
[----:B------:R-:W-:Y:S02]  /*08d0*/  MOV R14, R2 ;  /* 0x00000002000e7202 */ /* 0x000fe40000000f00 */
[----:B------:R-:W-:-:S03]  /*08e0*/  SEL R15, R15, R3, P1 ;  /* 0x000000030f0f7207 */ /* 0x000fc60000800000 */
[----:B------:R-:W-:-:S08]  /*08f0*/  DADD R10, R10, -R16 ;  /* 0x000000000a0a7229 */ /* 0x000fd00000000810 */
[----:B------:R-:W-:Y:S01]  /*0900*/  DFMA R10, R12, UR4, R10 ;  /* 0x000000040c0a7c2b */ /* 0x000fe2000800000a */
[----:B------:R-:W-:Y:S01]  /*0910*/  UMOV UR4, 0x3b39803f ;  /* 0x3b39803f00047882 */ /* 0x000fe20000000000 */
[----:B------:R-:W-:-:S06]  /*0920*/  UMOV UR5, 0x3c7abc9e ;  /* 0x3c7abc9e00057882 */ /* 0x000fcc0000000000 */
[----:B------:R-:W-:-:S08]  /*0930*/  DADD R12, R8, R10 ;  /* 0x00000000080c7229 */ /* 0x000fd0000000000a */
[----:B------:R-:W-:Y:S02]  /*0940*/  DADD R8, R8, -R12 ;  /* 0x0000000008087229 */ /* 0x000fe4000000080c */
[----:B------:R-:W-:-:S06]  /*0950*/  DMUL R2, R12, R14 ;  /* 0x0000000e0c027228 */ /* 0x000fcc0000000000 */
[----:B------:R-:W-:Y:S02]  /*0960*/  DADD R8, R10, R8 ;  /* 0x000000000a087229 */ /* 0x000fe40000000008 */
[----:B------:R-:W-:Y:S01]  /*0970*/  DFMA R12, R12, R14, -R2 ;  /* 0x0000000e0c0c722b */ /* 0x000fe20000000802 */
[----:B------:R-:W-:Y:S02]  /*0980*/  IMAD.MOV.U32 R10, RZ, RZ, 0x652b82fe ;  /* 0x652b82feff0a7424 */ /* 0x000fe400078e00ff */
[----:B------:R-:W-:-:S05]  /*0990*/  IMAD.MOV.U32 R11, RZ, RZ, 0x3ff71547 ;  /* 0x3ff71547ff0b7424 */ /* 0x000fca00078e00ff */
[----:B------:R-:W-:-:S08]  /*09a0*/  DFMA R12, R8, R14, R12 ;  /* 0x0000000e080c722b */ /* 0x000fd0000000000c */
[----:B------:R-:W-:-:S08]  /*09b0*/  DADD R8, R2, R12 ;  /* 0x0000000002087229 */ /* 0x000fd0000000000c */
[----:B------:R-:W-:Y:S02]  /*09c0*/  DFMA R10, R8, R10, 6.75539944105574400000e+15 ;  /* 0x43380000080a742b */ /* 0x000fe4000000000a */
[----:B------:R-:W-:Y:S01]  /*09d0*/  FSETP.GEU.AND P1, PT, |R9|, 4.1917929649353027344, PT ;  /* 0x4086232b0900780b */ /* 0x000fe20003f2e200 */
[----:B------:R-:W-:-:S05]  /*09e0*/  DADD R2, R2, -R8 ;  /* 0x0000000002027229 */ /* 0x000fca0000000808 */
[----:B------:R-:W-:-:S03]  /*09f0*/  DADD R14, R10, -6.75539944105574400000e+15 ;  /* 0xc33800000a0e7429 */ /* 0x000fc60000000000 */
[----:B------:R-:W-:-:S05]  /*0a00*/  DADD R2, R12, R2 ;  /* 0x000000000c027229 */ /* 0x000fca0000000002 */
[----:B------:R-:W-:-:S08]  /*0a10*/  DFMA R6, R14, -R6, R8 ;  /* 0x800000060e06722b */ /* 0x000fd00000000008 */
[----:B------:R-:W-:Y:S01]  /*0a20*/  DFMA R6, R14, -UR4, R6 ;  /* 0x800000040e067c2b */ /* 0x000fe20008000006 */
[----:B------:R-:W-:Y:S01]  /*0a30*/  UMOV UR4, 0x69ce2bdf ;  /* 0x69ce2bdf00047882 */ /* 0x000fe20000000000 */
[----:B------:R-:W-:Y:S01]  /*0a40*/  IMAD.MOV.U32 R14, RZ, RZ, -0x35dec16 ;  /* 0xfca213eaff0e7424 */ /* 0x000fe200078e00ff */
[----:B------:R-:W-:Y:S01]  /*0a50*/  MOV R15, 0x3e928af3 ;  /* 0x3e928af3000f7802 */ /* 0x000fe20000000f00 */
[----:B------:R-:W-:-:S05]  /*0a60*/  UMOV UR5, 0x3e5ade15 ;  /* 0x3e5ade1500057882 */ /* 0x000fca0000000000 */
[----:B------:R-:W-:Y:S01]  /*0a70*/  DFMA R14, R6, UR4, R14 ;  /* 0x00000004060e7c2b */ /* 0x000fe2000800000e */
[----:B------:R-:W-:Y:S01]  /*0a80*/  UMOV UR4, 0x62401315 ;  /* 0x6240131500047882 */ /* 0x000fe20000000000 */
[----:B------:R-:W-:-:S06]  /*0a90*/  UMOV UR5, 0x3ec71dee ;  /* 0x3ec71dee00057882 */ /* 0x000fcc0000000000 */
[----:B------:R-:W-:Y:S01]  /*0aa0*/  DFMA R14, R6, R14, UR4 ;  /* 0x00000004060e7e2b */ /* 0x000fe2000800000e */
        /* <DEDUP_REMOVED lines=20> */
[----:B------:R-:W-:-:S08]  /*0bf0*/  DFMA R14, R6, R14, UR4 ;  /* 0x00000004060e7e2b */ /* 0x000fd0000800000e */
[----:B------:R-:W-:-:S08]  /*0c00*/  DFMA R14, R6, R14, 1 ;  /* 0x3ff00000060e742b */ /* 0x000fd0000000000e */
[----:B------:R-:W-:-:S10]  /*0c10*/  DFMA R14, R6, R14, 1 ;  /* 0x3ff00000060e742b */ /* 0x000fd4000000000e */
[----:B------:R-:W-:Y:S02]  /*0c20*/  IMAD R7, R10, 0x100000, R15 ;  /* 0x001000000a077824 */ /* 0x000fe400078e020f */
[----:B------:R-:W-:Y:S01]  /*0c30*/  IMAD.MOV.U32 R6, RZ, RZ, R14 ;  /* 0x000000ffff067224 */ /* 0x000fe200078e000e */
[----:B------:R-:W-:Y:S06]  /*0c40*/  @!P1 BRA `(.L_x_2) ;  /* 0x0000000000349947 */ /* 0x000fec0003800000 */
[----:B------:R-:W-:Y:S01]  /*0c50*/  FSETP.GEU.AND P2, PT, |R9|, 4.2275390625, PT ;  /* 0x408748000900780b */ /* 0x000fe20003f4e200 */
[C---:B------:R-:W-:Y:S02]  /*0c60*/  DADD R6, R8.reuse, +INF ;  /* 0x7ff0000008067429 */ /* 0x040fe40000000000 */
[----:B------:R-:W-:-:S08]  /*0c70*/  DSETP.GEU.AND P1, PT, R8, RZ, PT ;  /* 0x000000ff0800722a */ /* 0x000fd00003f2e000 */
[----:B------:R-:W-:Y:S02]  /*0c80*/  FSEL R6, R6, RZ, P1 ;  /* 0x000000ff06067208 */ /* 0x000fe40000800000 */
[----:B------:R-:W-:Y:S01]  /*0c90*/  FSEL R7, R7, RZ, P1 ;  /* 0x000000ff07077208 */ /* 0x000fe20000800000 */
[----:B------:R-:W-:Y:S06]  /*0ca0*/  @P2 BRA `(.L_x_2) ;  /* 0x00000000001c2947 */ /* 0x000fec0003800000 */
[----:B------:R-:W-:-:S04]  /*0cb0*/  LEA.HI R5, R10, R10, RZ, 0x1 ;  /* 0x0000000a0a057211 */ /* 0x000fc800078f08ff */
[----:B------:R-:W-:-:S04]  /*0cc0*/  SHF.R.S32.HI R5, RZ, 0x1, R5 ;  /* 0x00000001ff057819 */ /* 0x000fc80000011405 */
[----:B------:R-:W-:Y:S01]  /*0cd0*/  IADD3 R6, PT, PT, R10, -R5, RZ ;  /* 0x800000050a067210 */ /* 0x000fe20007ffe0ff */
[----:B------:R-:W-:-:S03]  /*0ce0*/  IMAD R15, R5, 0x100000, R15 ;  /* 0x00100000050f7824 */ /* 0x000fc600078e020f */
[----:B------:R-:W-:Y:S01]  /*0cf0*/  LEA R7, R6, 0x3ff00000, 0x14 ;  /* 0x3ff0000006077811 */ /* 0x000fe200078ea0ff */
[----:B------:R-:W-:-:S06]  /*0d00*/  IMAD.MOV.U32 R6, RZ, RZ, RZ ;  /* 0x000000ffff067224 */ /* 0x000fcc00078e00ff */
[----:B------:R-:W-:-:S11]  /*0d10*/  DMUL R6, R14, R6 ;  /* 0x000000060e067228 */ /* 0x000fd60000000000 */
.L_x_2:
[----:B------:R-:W-:Y:S02]  /*0d20*/  DFMA R2, R2, R6, R6 ;  /* 0x000000060202722b */ /* 0x000fe40000000006 */
[----:B------:R-:W-:-:S08]  /*0d30*/  DSETP.NEU.AND P1, PT, |R6|, +INF , PT ;  /* 0x7ff000000600742a */ /* 0x000fd00003f2d200 */
[----:B------:R-:W-:Y:S02]  /*0d40*/  FSEL R5, R6, R2, !P1 ;  /* 0x0000000206057208 */ /* 0x000fe40004800000 */
[----:B------:R-:W-:Y:S01]  /*0d50*/  FSEL R6, R7, R3, !P1 ;  /* 0x0000000307067208 */ /* 0x000fe20004800000 */
[----:B------:R-:W-:Y:S01]  /*0d60*/  IMAD.MOV.U32 R3, RZ, RZ, 0x0 ;  /* 0x00000000ff037424 */ /* 0x000fe200078e00ff */
[----:B------:R-:W-:-:S04]  /*0d70*/  MOV R2, R0 ;  /* 0x0000000000027202 */ /* 0x000fc80000000f00 */
[----:B------:R-:W-:Y:S05]  /*0d80*/  RET.REL.NODEC R2 `(_Z21long_prefix_downsweepPijj) ;  /* 0xfffffff0029c7950 */ /* 0x000fea0003c3ffff */
.L_x_3:
[----:B------:R-:W-:-:S00]  /*0d90*/  BRA `(.L_x_3) ;  /* 0xfffffffc00fc7947 */ /* 0x000fc0000383ffff */
[----:B------:R-:W-:-:S00]  /*0da0*/  NOP ;  /* 0x0000000000007918 */ /* 0x000fc00000000000 */
        /* <DEDUP_REMOVED lines=13> */
.L_x_11:


//--------------------- .text._Z19long_prefix_upsweepPijj --------------------------
	.section	.text._Z19long_prefix_upsweepPijj,"ax",@progbits
	.align	128
        .global         _Z19long_prefix_upsweepPijj
        .type           _Z19long_prefix_upsweepPijj,@function
        .size           _Z19long_prefix_upsweepPijj,(.L_x_12 - _Z19long_prefix_upsweepPijj)
        .other          _Z19long_prefix_upsweepPijj,@"STO_CUDA_ENTRY STV_DEFAULT"
_Z19long_prefix_upsweepPijj:
.text._Z19long_prefix_upsweepPijj:
        /* <DEDUP_REMOVED lines=10> */
[----:B------:R-:W-:Y:S05]  /*00a0*/  CALL.REL.NOINC `($_Z19long_prefix_upsweepPijj$__internal_accurate_pow) ;  /* 0x0000000000b87944 */ /* 0x000fea0003c00000 */
        /* <DEDUP_REMOVED lines=38> */
[----:B------:R-:W-:Y:S02]  /*0310*/  IMAD.WIDE R4, R9, 0x4, R6 ;  /* 0x0000000409047825 */ /* 0x000fe400078e0206 */
[----:B-1----:R-:W2:Y:S04]  /*0320*/  LDG.E R2, desc[UR4][R2.64] ;  /* 0x0000000402027981 */ /* 0x002ea8000c1e1900 */
[----:B------:R-:W2:Y:S02]  /*0330*/  LDG.E R7, desc[UR4][R4.64] ;  /* 0x0000000404077981 */ /* 0x000ea4000c1e1900 */
[----:B--2---:R-:W-:-:S05]  /*0340*/  IMAD.IADD R7, R2, 0x1, R7 ;  /* 0x0000000102077824 */ /* 0x004fca00078e0207 */
[----:B------:R0:W-:Y:S02]  /*0350*/  STG.E desc[UR4][R4.64], R7 ;  /* 0x0000000704007986 */ /* 0x0001e4000c101904 */
.L_x_5:
[----:B------:R-:W-:Y:S05]  /*0360*/  BSYNC.RECONVERGENT B0 ;  /* 0x0000000000007941 */ /* 0x000fea0003800200 */
.L_x_4:
[----:B------:R-:W-:Y:S06]  /*0370*/  BAR.SYNC.DEFER_BLOCKING 0x0 ;  /* 0x0000000000007b1d */ /* 0x000fec0000010000 */
[----:B------:R-:W-:Y:S05]  /*0380*/  EXIT ;  /* 0x000000000000794d */ /* 0x000fea0003800000 */
        .type           $_Z19long_prefix_upsweepPijj$__internal_accurate_pow,@function
        .size           $_Z19long_prefix_upsweepPijj$__internal_accurate_pow,(.L_x_12 - $_Z19long_prefix_upsweepPijj$__internal_accurate_pow)
$_Z19long_prefix_upsweepPijj$__internal_accurate_pow:
        /* <DEDUP_REMOVED lines=152> */
.L_x_6:
[----:B------:R-:W-:Y:S02]  /*0d10*/  DFMA R2, R2, R6, R6 ;  /* 0x000000060202722b */ /* 0x000fe40000000006 */
[----:B------:R-:W-:-:S08]  /*0d20*/  DSETP.NEU.AND P1, PT, |R6|, +INF , PT ;  /* 0x7ff000000600742a */ /* 0x000fd00003f2d200 */
[----:B------:R-:W-:Y:S02]  /*0d30*/  FSEL R5, R6, R2, !P1 ;  /* 0x0000000206057208 */ /* 0x000fe40004800000 */
[----:B------:R-:W-:Y:S01]  /*0d40*/  FSEL R6, R7, R3, !P1 ;  /* 0x0000000307067208 */ /* 0x000fe20004800000 */
[----:B------:R-:W-:Y:S01]  /*0d50*/  IMAD.MOV.U32 R3, RZ, RZ, 0x0 ;  /* 0x00000000ff037424 */ /* 0x000fe200078e00ff */
[----:B------:R-:W-:-:S04]  /*0d60*/  MOV R2, R0 ;  /* 0x0000000000027202 */ /* 0x000fc80000000f00 */
[----:B------:R-:W-:Y:S05]  /*0d70*/  RET.REL.NODEC R2 `(_Z19long_prefix_upsweepPijj) ;  /* 0xfffffff002a07950 */ /* 0x000fea0003c3ffff */
.L_x_7:
        /* <DEDUP_REMOVED lines=16> */
.L_x_12:


//--------------------- .text._Z16short_prefix_sumPijj --------------------------
	.section	.text._Z16short_prefix_sumPijj,"ax",@progbits
	.align	128
        .global         _Z16short_prefix_sumPijj
        .type           _Z16short_prefix_sumPijj,@function
        .size           _Z16short_prefix_sumPijj,(.L_x_15 - _Z16short_prefix_sumPijj)
        .other          _Z16short_prefix_sumPijj,@"STO_CUDA_ENTRY STV_DEFAULT"
_Z16short_prefix_sumPijj:
.text._Z16short_prefix_sumPijj:
[----:B------:R-:W-:Y:S01]  /*0000*/  LDC R1, c[0x0][0x37c] ;  /* 0x0000df00ff017b82 */ /* 0x000fe20000000800 */
[----:B------:R-:W0:Y:S07]  /*0010*/  S2R R0, SR_TID.X ;  /* 0x0000000000007919 */ /* 0x000e2e0000002100 */
[----:B------:R-:W0:Y:S01]  /*0020*/  S2UR UR4, SR_CTAID.X ;  /* 0x00000000000479c3 */ /* 0x000e220000002500 */
[----:B------:R-:W1:Y:S01]  /*0030*/  LDCU.64 UR6, c[0x0][0x388] ;  /* 0x00007100ff0677ac */ /* 0x000e620008000a00 */
[----:B------:R-:W-:Y:S06]  /*0040*/  BSSY.RECONVERGENT B0, `(.L_x_8) ;  /* 0x000000f000007945 */ /* 0x000fec0003800200 */
[----:B------:R-:W0:Y:S02]  /*0050*/  LDC R7, c[0x0][0x360] ;  /* 0x0000d800ff077b82 */ /* 0x000e240000000800 */
[----:B0-----:R-:W-:-:S05]  /*0060*/  IMAD R7, R7, UR4, R0 ;  /* 0x0000000407077c24 */ /* 0x001fca000f8e0200 */
[----:B-1----:R-:W-:-:S04]  /*0070*/  ISETP.GE.U32.AND P0, PT, R7, UR7, PT ;  /* 0x0000000707007c0c */ /* 0x002fc8000bf06070 */
[----:B------:R-:W-:-:S13]  /*0080*/  ISETP.GE.U32.OR P0, PT, R7, UR6, !P0 ;  /* 0x0000000607007c0c */ /* 0x000fda000c706470 */
[----:B------:R-:W-:Y:S05]  /*0090*/  @P0 BRA `(.L_x_9) ;  /* 0x0000000000240947 */ /* 0x000fea0003800000 */
[----:B------:R-:W0:Y:S01]  /*00a0*/  LDC.64 R4, c[0x0][0x380] ;  /* 0x0000e000ff047b82 */ /* 0x000e220000000a00 */
[----:B------:R-:W1:Y:S01]  /*00b0*/  LDCU.64 UR4, c[0x0][0x358] ;  /* 0x00006b00ff0477ac */ /* 0x000e620008000a00 */
[----:B------:R-:W-:-:S05]  /*00c0*/  IADD3 R3, PT, PT, R7, -UR7, RZ ;  /* 0x8000000707037c10 */ /* 0x000fca000fffe0ff */
[----:B0-----:R-:W-:-:S04]  /*00d0*/  IMAD.WIDE.U32 R2, R3, 0x4, R4 ;  /* 0x0000000403027825 */ /* 0x001fc800078e0004 */
[----:B------:R-:W-:Y:S02]  /*00e0*/  IMAD.WIDE R4, R7, 0x4, R4 ;  /* 0x0000000407047825 */ /* 0x000fe400078e0204 */
[----:B-1----:R-:W2:Y:S04]  /*00f0*/  LDG.E R2, desc[UR4][R2.64] ;  /* 0x0000000402027981 */ /* 0x002ea8000c1e1900 */
[----:B------:R-:W2:Y:S02]  /*0100*/  LDG.E R7, desc[UR4][R4.64] ;  /* 0x0000000404077981 */ /* 0x000ea4000c1e1900 */
[----:B--2---:R-:W-:-:S05]  /*0110*/  IADD3 R7, PT, PT, R2, R7, RZ ;  /* 0x0000000702077210 */ /* 0x004fca0007ffe0ff */
[----:B------:R0:W-:Y:S02]  /*0120*/  STG.E desc[UR4][R4.64], R7 ;  /* 0x0000000704007986 */ /* 0x0001e4000c101904 */
.L_x_9:
[----:B------:R-:W-:Y:S05]  /*0130*/  BSYNC.RECONVERGENT B0 ;  /* 0x0000000000007941 */ /* 0x000fea0003800200 */
.L_x_8:
[----:B------:R-:W-:Y:S06]  /*0140*/  BAR.SYNC.DEFER_BLOCKING 0x0 ;  /* 0x0000000000007b1d */ /* 0x000fec0000010000 */
[----:B------:R-:W-:Y:S05]  /*0150*/  EXIT ;  /* 0x000000000000794d */ /* 0x000fea0003800000 */
.L_x_10:
        /* <DEDUP_REMOVED lines=10> */
.L_x_15:


//--------------------- .nv.shared.reserved.0     --------------------------
	.section	.nv.shared.reserved.0,"aw",@nobits
	.weak		__nv_reservedSMEM_offset_0_alias
	.size		__nv_reservedSMEM_offset_0_alias, 0, 64
	.other		__nv_reservedSMEM_offset_0_alias,@"STO_CUDA_RESERVED_SHARED STV_DEFAULT"
__nv_reservedSMEM_offset_0_alias:
	.zero		0
	.zero		64


//--------------------- .nv.constant0._Z21long_prefix_downsweepPijj --------------------------
	.section	.nv.constant0._Z21long_prefix_downsweepPijj,"a",@progbits
	.sectionflags	@""
	.align	4
.nv.constant0._Z21long_prefix_downsweepPijj:
	.zero		912


//--------------------- .nv.constant0._Z19long_prefix_upsweepPijj --------------------------
	.section	.nv.constant0._Z19long_prefix_upsweepPijj,"a",@progbits
	.sectionflags	@""
	.align	4
.nv.constant0._Z19long_prefix_upsweepPijj:
	.zero		912


//--------------------- .nv.constant0._Z16short_prefix_sumPijj --------------------------
	.section	.nv.constant0._Z16short_prefix_sumPijj,"a",@progbits
	.sectionflags	@""
	.align	4
.nv.constant0._Z16short_prefix_sumPijj:
	.zero		912


//--------------------- SYMBOLS --------------------------

	.type		.nv.reservedSmem.offset0,@object
	.size		.nv.reservedSmem.offset0,0x4
